//
// Generated by NVIDIA NVVM Compiler
//
// Compiler Build ID: CL-36424714
// Cuda compilation tools, release 13.0, V13.0.88
// Based on NVVM 20.0.0
//

.version 9.0
.target sm_100
.address_size 64

	// .globl	_Z11tiledMatMulPfS_S_iii
// _ZZ11tiledMatMulPfS_S_iiiE2sA has been demoted
// _ZZ11tiledMatMulPfS_S_iiiE2sB has been demoted

.visible .entry _Z11tiledMatMulPfS_S_iii(
	.param .u64 .ptr .align 1 _Z11tiledMatMulPfS_S_iii_param_0,
	.param .u64 .ptr .align 1 _Z11tiledMatMulPfS_S_iii_param_1,
	.param .u64 .ptr .align 1 _Z11tiledMatMulPfS_S_iii_param_2,
	.param .u32 _Z11tiledMatMulPfS_S_iii_param_3,
	.param .u32 _Z11tiledMatMulPfS_S_iii_param_4,
	.param .u32 _Z11tiledMatMulPfS_S_iii_param_5
)
{
	.reg .pred 	%p<12>;
	.reg .b32 	%r<43>;
	.reg .b32 	%f<63>;
	.reg .b64 	%rd<13>;
	// demoted variable
	.shared .align 4 .b8 _ZZ11tiledMatMulPfS_S_iiiE2sA[1024];
	// demoted variable
	.shared .align 4 .b8 _ZZ11tiledMatMulPfS_S_iiiE2sB[1024];
	ld.param.u64 	%rd4, [_Z11tiledMatMulPfS_S_iii_param_0];
	ld.param.u64 	%rd5, [_Z11tiledMatMulPfS_S_iii_param_1];
	ld.param.u64 	%rd6, [_Z11tiledMatMulPfS_S_iii_param_2];
	ld.param.u32 	%r24, [_Z11tiledMatMulPfS_S_iii_param_3];
	ld.param.u32 	%r25, [_Z11tiledMatMulPfS_S_iii_param_4];
	ld.param.u32 	%r26, [_Z11tiledMatMulPfS_S_iii_param_5];
	mov.u32 	%r27, %ctaid.y;
	shl.b32 	%r28, %r27, 4;
	mov.u32 	%r40, %tid.y;
	add.s32 	%r2, %r28, %r40;
	mov.u32 	%r29, %ctaid.x;
	shl.b32 	%r3, %r29, 4;
	mov.u32 	%r38, %tid.x;
	add.s32 	%r5, %r3, %r38;
	setp.lt.s32 	%p1, %r26, 1;
	mov.f32 	%f62, 0f00000000;
	@%p1 bra 	$L__BB0_7;
	add.s32 	%r30, %r26, 15;
	shr.u32 	%r31, %r30, 4;
	shl.b32 	%r32, %r40, 6;
	mov.u32 	%r33, _ZZ11tiledMatMulPfS_S_iiiE2sA;
	add.s32 	%r6, %r33, %r32;
	shl.b32 	%r34, %r38, 2;
	add.s32 	%r7, %r6, %r34;
	mov.u32 	%r35, _ZZ11tiledMatMulPfS_S_iiiE2sB;
	add.s32 	%r9, %r35, %r34;
	add.s32 	%r8, %r9, %r32;
	neg.s32 	%r42, %r31;
	mad.lo.s32 	%r36, %r40, %r25, %r38;
	add.s32 	%r41, %r36, %r3;
	shl.b32 	%r12, %r25, 4;
	mad.lo.s32 	%r39, %r26, %r2, %r38;
	cvta.to.global.u64 	%rd1, %rd5;
	cvta.to.global.u64 	%rd2, %rd6;
	mov.f32 	%f62, 0f00000000;
$L__BB0_2:
	setp.ge.s32 	%p2, %r2, %r24;
	mul.wide.s32 	%rd7, %r39, 4;
	add.s64 	%rd3, %rd1, %rd7;
	setp.ge.s32 	%p3, %r38, %r26;
	mov.f32 	%f60, 0f00000000;
	or.pred  	%p4, %p2, %p3;
	@%p4 bra 	$L__BB0_4;
	ld.global.f32 	%f60, [%rd3];
$L__BB0_4:
	setp.ge.s32 	%p5, %r5, %r25;
	st.shared.f32 	[%r7], %f60;
	setp.ge.s32 	%p6, %r40, %r26;
	mov.f32 	%f61, 0f00000000;
	or.pred  	%p7, %p5, %p6;
	@%p7 bra 	$L__BB0_6;
	mul.wide.s32 	%rd8, %r41, 4;
	add.s64 	%rd9, %rd2, %rd8;
	ld.global.f32 	%f61, [%rd9];
$L__BB0_6:
	st.shared.f32 	[%r8], %f61;
	bar.sync 	0;
	ld.shared.f32 	%f12, [%r6];
	ld.shared.f32 	%f13, [%r9];
	fma.rn.f32 	%f14, %f12, %f13, %f62;
	ld.shared.f32 	%f15, [%r6+4];
	ld.shared.f32 	%f16, [%r9+64];
	fma.rn.f32 	%f17, %f15, %f16, %f14;
	ld.shared.f32 	%f18, [%r6+8];
	ld.shared.f32 	%f19, [%r9+128];
	fma.rn.f32 	%f20, %f18, %f19, %f17;
	ld.shared.f32 	%f21, [%r6+12];
	ld.shared.f32 	%f22, [%r9+192];
	fma.rn.f32 	%f23, %f21, %f22, %f20;
	ld.shared.f32 	%f24, [%r6+16];
	ld.shared.f32 	%f25, [%r9+256];
	fma.rn.f32 	%f26, %f24, %f25, %f23;
	ld.shared.f32 	%f27, [%r6+20];
	ld.shared.f32 	%f28, [%r9+320];
	fma.rn.f32 	%f29, %f27, %f28, %f26;
	ld.shared.f32 	%f30, [%r6+24];
	ld.shared.f32 	%f31, [%r9+384];
	fma.rn.f32 	%f32, %f30, %f31, %f29;
	ld.shared.f32 	%f33, [%r6+28];
	ld.shared.f32 	%f34, [%r9+448];
	fma.rn.f32 	%f35, %f33, %f34, %f32;
	ld.shared.f32 	%f36, [%r6+32];
	ld.shared.f32 	%f37, [%r9+512];
	fma.rn.f32 	%f38, %f36, %f37, %f35;
	ld.shared.f32 	%f39, [%r6+36];
	ld.shared.f32 	%f40, [%r9+576];
	fma.rn.f32 	%f41, %f39, %f40, %f38;
	ld.shared.f32 	%f42, [%r6+40];
	ld.shared.f32 	%f43, [%r9+640];
	fma.rn.f32 	%f44, %f42, %f43, %f41;
	ld.shared.f32 	%f45, [%r6+44];
	ld.shared.f32 	%f46, [%r9+704];
	fma.rn.f32 	%f47, %f45, %f46, %f44;
	ld.shared.f32 	%f48, [%r6+48];
	ld.shared.f32 	%f49, [%r9+768];
	fma.rn.f32 	%f50, %f48, %f49, %f47;
	ld.shared.f32 	%f51, [%r6+52];
	ld.shared.f32 	%f52, [%r9+832];
	fma.rn.f32 	%f53, %f51, %f52, %f50;
	ld.shared.f32 	%f54, [%r6+56];
	ld.shared.f32 	%f55, [%r9+896];
	fma.rn.f32 	%f56, %f54, %f55, %f53;
	ld.shared.f32 	%f57, [%r6+60];
	ld.shared.f32 	%f58, [%r9+960];
	fma.rn.f32 	%f62, %f57, %f58, %f56;
	bar.sync 	0;
	add.s32 	%r42, %r42, 1;
	setp.ne.s32 	%p8, %r42, 0;
	add.s32 	%r41, %r41, %r12;
	add.s32 	%r40, %r40, 16;
	add.s32 	%r39, %r39, 16;
	add.s32 	%r38, %r38, 16;
	@%p8 bra 	$L__BB0_2;
$L__BB0_7:
	setp.ge.s32 	%p9, %r2, %r24;
	setp.ge.s32 	%p10, %r5, %r25;
	or.pred  	%p11, %p9, %p10;
	@%p11 bra 	$L__BB0_9;
	mad.lo.s32 	%r37, %r25, %r2, %r5;
	cvta.to.global.u64 	%rd10, %rd4;
	mul.wide.s32 	%rd11, %r37, 4;
	add.s64 	%rd12, %rd10, %rd11;
	st.global.f32 	[%rd12], %f62;
$L__BB0_9:
	ret;

}


// ===== COMPILED SASS (sm_100) =====

	.target	sm_100

	.elftype	@"ET_EXEC"


//--------------------- .note.nv.tkinfo           --------------------------
	.section	.note.nv.tkinfo,"",@"SHT_NOTE"
	.sectionflags	@"SHF_NOTE_NV_TKINFO"
	.tkinfo
        /*0018*/ 	.word	0x00000002
        /*0030*/ 	.string	""
        /*0030*/ 	.string	"ptxas"
        /*0030*/ 	.string	"Cuda compilation tools, release 13.0, V13.0.88"
        /*0030*/ 	.string	"Build cuda_13.0.r13.0/compiler.36424714_0"
        /*0030*/ 	.string	"-arch sm_100 -m 64 "



//--------------------- .note.nv.cuinfo           --------------------------
	.section	.note.nv.cuinfo,"",@"SHT_NOTE"
	.sectionflags	@"SHF_NOTE_NV_CUINFO"
        /*0018*/ 	.short	0x0002
        /*001a*/ 	.short	0x0064
        /*001c*/ 	.short	0x0082
	.zero		2


//--------------------- .nv.info                  --------------------------
	.section	.nv.info,"",@"SHT_CUDA_INFO"
	.align	4


	//----- nvinfo : EIATTR_REGCOUNT
	.align		4
        /*0000*/ 	.byte	0x04, 0x2f
        /*0002*/ 	.short	(.L_1 - .L_0)
	.align		4
.L_0:
        /*0004*/ 	.word	index@(_Z11tiledMatMulPfS_S_iii)
        /*0008*/ 	.word	0x00000020


	//----- nvinfo : EIATTR_FRAME_SIZE
	.align		4
.L_1:
        /*000c*/ 	.byte	0x04, 0x11
        /*000e*/ 	.short	(.L_3 - .L_2)
	.align		4
.L_2:
        /*0010*/ 	.word	index@(_Z11tiledMatMulPfS_S_iii)
        /*0014*/ 	.word	0x00000000


	//----- nvinfo : EIATTR_MIN_STACK_SIZE
	.align		4
.L_3:
        /*0018*/ 	.byte	0x04, 0x12
        /*001a*/ 	.short	(.L_5 - .L_4)
	.align		4
.L_4:
        /*001c*/ 	.word	index@(_Z11tiledMatMulPfS_S_iii)
        /*0020*/ 	.word	0x00000000
.L_5:


//--------------------- .nv.compat                --------------------------
	.section	.nv.compat,"",@"SHT_CUDA_COMPAT_INFO"
	.align	4
        /*0000*/ 	.byte	0x02, 0x09, 0x00, 0x00, 0x02, 0x02, 0x01, 0x00, 0x02, 0x05, 0x05, 0x00, 0x03, 0x07, 0x01, 0x01
        /*0010*/ 	.byte	0x02, 0x03, 0x00, 0x00, 0x02, 0x06, 0x01, 0x00, 0x04, 0x0b, 0x08, 0x00, 0x09, 0x00, 0x00, 0x00
        /*0020*/ 	.byte	0x00, 0x00, 0x00, 0x00


//--------------------- .nv.info._Z11tiledMatMulPfS_S_iii --------------------------
	.section	.nv.info._Z11tiledMatMulPfS_S_iii,"",@"SHT_CUDA_INFO"
	.sectionflags	@""
	.align	4


	//----- nvinfo : EIATTR_CUDA_API_VERSION
	.align		4
        /*0000*/ 	.byte	0x04, 0x37
        /*0002*/ 	.short	(.L_7 - .L_6)
.L_6:
        /*0004*/ 	.word	0x00000082


	//----- nvinfo : EIATTR_KPARAM_INFO
	.align		4
.L_7:
        /*0008*/ 	.byte	0x04, 0x17
        /*000a*/ 	.short	(.L_9 - .L_8)
.L_8:
        /*000c*/ 	.word	0x00000000
        /*0010*/ 	.short	0x0005
        /*0012*/ 	.short	0x0020
        /*0014*/ 	.byte	0x00, 0xf0, 0x11, 0x00


	//----- nvinfo : EIATTR_KPARAM_INFO
	.align		4
.L_9:
        /*0018*/ 	.byte	0x04, 0x17
        /*001a*/ 	.short	(.L_11 - .L_10)
.L_10:
        /*001c*/ 	.word	0x00000000
        /*0020*/ 	.short	0x0004
        /*0022*/ 	.short	0x001c
        /*0024*/ 	.byte	0x00, 0xf0, 0x11, 0x00


	//----- nvinfo : EIATTR_KPARAM_INFO
	.align		4
.L_11:
        /*0028*/ 	.byte	0x04, 0x17
        /*002a*/ 	.short	(.L_13 - .L_12)
.L_12:
        /*002c*/ 	.word	0x00000000
        /*0030*/ 	.short	0x0003
        /*0032*/ 	.short	0x0018
        /*0034*/ 	.byte	0x00, 0xf0, 0x11, 0x00


	//----- nvinfo : EIATTR_KPARAM_INFO
	.align		4
.L_13:
        /*0038*/ 	.byte	0x04, 0x17
        /*003a*/ 	.short	(.L_15 - .L_14)
.L_14:
        /*003c*/ 	.word	0x00000000
        /*0040*/ 	.short	0x0002
        /*0042*/ 	.short	0x0010
        /*0044*/ 	.byte	0x00, 0xf5, 0x21, 0x00


	//----- nvinfo : EIATTR_KPARAM_INFO
	.align		4
.L_15:
        /*0048*/ 	.byte	0x04, 0x17
        /*004a*/ 	.short	(.L_17 - .L_16)
.L_16:
        /*004c*/ 	.word	0x00000000
        /*0050*/ 	.short	0x0001
        /*0052*/ 	.short	0x0008
        /*0054*/ 	.byte	0x00, 0xf5, 0x21, 0x00


	//----- nvinfo : EIATTR_KPARAM_INFO
	.align		4
.L_17:
        /*0058*/ 	.byte	0x04, 0x17
        /*005a*/ 	.short	(.L_19 - .L_18)
.L_18:
        /*005c*/ 	.word	0x00000000
        /*0060*/ 	.short	0x0000
        /*0062*/ 	.short	0x0000
        /*0064*/ 	.byte	0x00, 0xf5, 0x21, 0x00


	//----- nvinfo : EIATTR_SPARSE_MMA_MASK
	.align		4
.L_19:
        /*0068*/ 	.byte	0x03, 0x50
        /*006a*/ 	.short	0x0000


	//----- nvinfo : EIATTR_MAXREG_COUNT
	.align		4
        /*006c*/ 	.byte	0x03, 0x1b
        /*006e*/ 	.short	0x00ff


	//----- nvinfo : EIATTR_NUM_BARRIERS
	.align		4
        /*0070*/ 	.byte	0x02, 0x4c
        /*0072*/ 	.byte	0x01
	.zero		1


	//----- nvinfo : EIATTR_MERCURY_ISA_VERSION
	.align		4
        /*0074*/ 	.byte	0x03, 0x5f
        /*0076*/ 	.short	0x0101


	//----- nvinfo : EIATTR_VRC_CTA_INIT_COUNT
	.align		4
        /*0078*/ 	.byte	0x02, 0x4a
	.zero		1
	.zero		1


	//----- nvinfo : EIATTR_EXIT_INSTR_OFFSETS
	.align		4
        /*007c*/ 	.byte	0x04, 0x1c
        /*007e*/ 	.short	(.L_21 - .L_20)


	//   ....[0]....
.L_20:
        /*0080*/ 	.word	0x000005e0


	//   ....[1]....
        /*0084*/ 	.word	0x00000630


	//----- nvinfo : EIATTR_CBANK_PARAM_SIZE
	.align		4
.L_21:
        /*0088*/ 	.byte	0x03, 0x19
        /*008a*/ 	.short	0x0024


	//----- nvinfo : EIATTR_PARAM_CBANK
	.align		4
        /*008c*/ 	.byte	0x04, 0x0a
        /*008e*/ 	.short	(.L_23 - .L_22)
	.align		4
.L_22:
        /*0090*/ 	.word	index@(.nv.constant0._Z11tiledMatMulPfS_S_iii)
        /*0094*/ 	.short	0x0380
        /*0096*/ 	.short	0x0024


	//----- nvinfo : EIATTR_SW_WAR
	.align		4
.L_23:
        /*0098*/ 	.byte	0x04, 0x36
        /*009a*/ 	.short	(.L_25 - .L_24)
.L_24:
        /*009c*/ 	.word	0x00000008
.L_25:


//--------------------- .nv.callgraph             --------------------------
	.section	.nv.callgraph,"",@"SHT_CUDA_CALLGRAPH"
	.align	4
	.sectionentsize	8
	.align		4
        /*0000*/ 	.word	0x00000000
	.align		4
        /*0004*/ 	.word	0xffffffff
	.align		4
        /*0008*/ 	.word	0x00000000
	.align		4
        /*000c*/ 	.word	0xfffffffe
	.align		4
        /*0010*/ 	.word	0x00000000
	.align		4
        /*0014*/ 	.word	0xfffffffd
	.align		4
        /*0018*/ 	.word	0x00000000
	.align		4
        /*001c*/ 	.word	0xfffffffc


//--------------------- .text._Z11tiledMatMulPfS_S_iii --------------------------
	.section	.text._Z11tiledMatMulPfS_S_iii,"ax",@progbits
	.align	128
        .global         _Z11tiledMatMulPfS_S_iii
        .type           _Z11tiledMatMulPfS_S_iii,@function
        .size           _Z11tiledMatMulPfS_S_iii,(.L_x_3 - _Z11tiledMatMulPfS_S_iii)
        .other          _Z11tiledMatMulPfS_S_iii,@"STO_CUDA_ENTRY STV_DEFAULT"
_Z11tiledMatMulPfS_S_iii:
.text._Z11tiledMatMulPfS_S_iii:
[----:B------:R-:W-:Y:S01]  /*0000*/  LDC R1, c[0x0][0x37c] ;  /* 0x0000df00ff017b82 */ /* 0x000fe20000000800 */
[----:B------:R-:W0:Y:S01]  /*0010*/  S2R R12, SR_CTAID.Y ;  /* 0x00000000000c7919 */ /* 0x000e220000002600 */
[----:B------:R-:W1:Y:S01]  /*0020*/  LDCU UR10, c[0x0][0x3a0] ;  /* 0x00007400ff0a77ac */ /* 0x000e620008000800 */
[----:B------:R-:W-:Y:S01]  /*0030*/  HFMA2 R23, -RZ, RZ, 0, 0 ;  /* 0x00000000ff177431 */ /* 0x000fe200000001ff */
[----:B------:R-:W0:Y:S01]  /*0040*/  S2R R0, SR_TID.Y ;  /* 0x0000000000007919 */ /* 0x000e220000002200 */
[----:B------:R-:W2:Y:S01]  /*0050*/  LDCU.64 UR8, c[0x0][0x358] ;  /* 0x00006b00ff0877ac */ /* 0x000ea20008000a00 */
[----:B------:R-:W3:Y:S01]  /*0060*/  S2R R5, SR_CTAID.X ;  /* 0x0000000000057919 */ /* 0x000ee20000002500 */
[----:B------:R-:W3:Y:S01]  /*0070*/  S2R R21, SR_TID.X ;  /* 0x0000000000157919 */ /* 0x000ee20000002100 */
[----:B-1----:R-:W-:Y:S01]  /*0080*/  UISETP.GE.AND UP0, UPT, UR10, 0x1, UPT ;  /* 0x000000010a00788c */ /* 0x002fe2000bf06270 */
[----:B0-----:R-:W-:Y:S02]  /*0090*/  LEA R12, R12, R0, 0x4 ;  /* 0x000000000c0c7211 */ /* 0x001fe400078e20ff */
[----:B---3--:R-:W-:-:S06]  /*00a0*/  LEA R13, R5, R21, 0x4 ;  /* 0x00000015050d7211 */ /* 0x008fcc00078e20ff */
[----:B--2---:R-:W-:Y:S05]  /*00b0*/  BRA.U !UP0, `(.L_x_0) ;  /* 0x00000005083c7547 */ /* 0x004fea000b800000 */
[----:B------:R-:W0:Y:S01]  /*00c0*/  S2UR UR7, SR_CgaCtaId ;  /* 0x00000000000779c3 */ /* 0x000e220000008800 */
[----:B------:R-:W1:Y:S01]  /*00d0*/  LDCU UR11, c[0x0][0x39c] ;  /* 0x00007380ff0b77ac */ /* 0x000e620008000800 */
[----:B------:R-:W-:Y:S01]  /*00e0*/  MOV R23, RZ ;  /* 0x000000ff00177202 */ /* 0x000fe20000000f00 */
[----:B------:R-:W-:Y:S01]  /*00f0*/  IMAD R15, R12, UR10, R21 ;  /* 0x0000000a0c0f7c24 */ /* 0x000fe2000f8e0215 */
[----:B------:R-:W-:Y:S01]  /*0100*/  UMOV UR5, 0x400 ;  /* 0x0000040000057882 */ /* 0x000fe20000000000 */
[----:B------:R-:W-:-:S03]  /*0110*/  UIADD3 UR4, UPT, UPT, UR10, 0xf, URZ ;  /* 0x0000000f0a047890 */ /* 0x000fc6000fffe0ff */
[----:B------:R-:W2:Y:S01]  /*0120*/  LDC R16, c[0x0][0x39c] ;  /* 0x0000e700ff107b82 */ /* 0x000ea20000000800 */
[----:B------:R-:W-:Y:S02]  /*0130*/  UIADD3 UR6, UPT, UPT, UR5, 0x400, URZ ;  /* 0x0000040005067890 */ /* 0x000fe4000fffe0ff */
[----:B------:R-:W-:Y:S01]  /*0140*/  USHF.R.U32.HI UR4, URZ, 0x4, UR4 ;  /* 0x00000004ff047899 */ /* 0x000fe20008011604 */
[----:B------:R-:W3:Y:S04]  /*0150*/  LDCU UR13, c[0x0][0x3a0] ;  /* 0x00007400ff0d77ac */ /* 0x000ee80008000800 */
[----:B------:R-:W4:Y:S01]  /*0160*/  LDC.64 R2, c[0x0][0x388] ;  /* 0x0000e200ff027b82 */ /* 0x000f220000000a00 */
[----:B------:R-:W2:Y:S01]  /*0170*/  LDCU UR12, c[0x0][0x398] ;  /* 0x00007300ff0c77ac */ /* 0x000ea20008000800 */
[----:B-1----:R-:W-:Y:S01]  /*0180*/  IMAD R14, R0, UR11, R21 ;  /* 0x0000000b000e7c24 */ /* 0x002fe2000f8e0215 */
[----:B------:R-:W-:-:S02]  /*0190*/  UIADD3 UR4, UPT, UPT, -UR4, URZ, URZ ;  /* 0x000000ff04047290 */ /* 0x000fc4000fffe1ff */
[----:B0-----:R-:W-:Y:S02]  /*01a0*/  ULEA UR5, UR7, UR5, 0x18 ;  /* 0x0000000507057291 */ /* 0x001fe4000f8ec0ff */
[----:B------:R-:W-:Y:S01]  /*01b0*/  LEA R14, R5, R14, 0x4 ;  /* 0x0000000e050e7211 */ /* 0x000fe200078e20ff */
[----:B------:R-:W-:-:S03]  /*01c0*/  ULEA UR6, UR7, UR6, 0x18 ;  /* 0x0000000607067291 */ /* 0x000fc6000f8ec0ff */
[----:B------:R-:W-:-:S03]  /*01d0*/  LEA R18, R0, UR5, 0x6 ;  /* 0x0000000500127c11 */ /* 0x000fc6000f8e30ff */
[C---:B------:R-:W-:Y:S02]  /*01e0*/  LEA R19, R21.reuse, UR6, 0x2 ;  /* 0x0000000615137c11 */ /* 0x040fe4000f8e10ff */
[----:B------:R-:W-:Y:S02]  /*01f0*/  LEA R20, R21, R18, 0x2 ;  /* 0x0000001215147211 */ /* 0x000fe400078e10ff */
[----:B---3--:R-:W-:-:S07]  /*0200*/  LEA R17, R0, R19, 0x6 ;  /* 0x0000001300117211 */ /* 0x008fce00078e30ff */
.L_x_1:
[----:B------:R-:W-:Y:S01]  /*0210*/  ISETP.GE.AND P0, PT, R0, UR13, PT ;  /* 0x0000000d00007c0c */ /* 0x000fe2000bf06270 */
[----:B------:R-:W-:Y:S01]  /*0220*/  HFMA2 R22, -RZ, RZ, 0, 0 ;  /* 0x00000000ff167431 */ /* 0x000fe200000001ff */
[----:B------:R-:W-:Y:S01]  /*0230*/  ISETP.GE.AND P1, PT, R21, UR13, PT ;  /* 0x0000000d15007c0c */ /* 0x000fe2000bf26270 */
[----:B----4-:R-:W-:Y:S01]  /*0240*/  IMAD.WIDE R4, R15, 0x4, R2 ;  /* 0x000000040f047825 */ /* 0x010fe200078e0202 */
[----:B--2---:R-:W-:Y:S02]  /*0250*/  ISETP.GE.OR P0, PT, R13, R16, P0 ;  /* 0x000000100d00720c */ /* 0x004fe40000706670 */
[----:B------:R-:W-:Y:S02]  /*0260*/  ISETP.GE.OR P1, PT, R12, UR12, P1 ;  /* 0x0000000c0c007c0c */ /* 0x000fe40008f26670 */
[----:B------:R-:W-:-:S09]  /*0270*/  MOV R27, RZ ;  /* 0x000000ff001b7202 */ /* 0x000fd20000000f00 */
[----:B------:R-:W0:Y:S02]  /*0280*/  @!P0 LDC.64 R6, c[0x0][0x390] ;  /* 0x0000e400ff068b82 */ /* 0x000e240000000a00 */
[----:B------:R-:W2:Y:S01]  /*0290*/  @!P1 LDG.E R27, desc[UR8][R4.64] ;  /* 0x00000008041b9981 */ /* 0x000ea2000c1e1900 */
[----:B0-----:R-:W-:-:S05]  /*02a0*/  @!P0 IMAD.WIDE R6, R14, 0x4, R6 ;  /* 0x000000040e068825 */ /* 0x001fca00078e0206 */
[----:B------:R-:W3:Y:S01]  /*02b0*/  @!P0 LDG.E R22, desc[UR8][R6.64] ;  /* 0x0000000806168981 */ /* 0x000ee2000c1e1900 */
[----:B------:R-:W-:-:S04]  /*02c0*/  UIADD3 UR4, UPT, UPT, UR4, 0x1, URZ ;  /* 0x0000000104047890 */ /* 0x000fc8000fffe0ff */
[----:B------:R-:W-:Y:S01]  /*02d0*/  UISETP.NE.AND UP0, UPT, UR4, URZ, UPT ;  /* 0x000000ff0400728c */ /* 0x000fe2000bf05270 */
[----:B------:R-:W-:Y:S02]  /*02e0*/  IADD3 R0, PT, PT, R0, 0x10, RZ ;  /* 0x0000001000007810 */ /* 0x000fe40007ffe0ff */
[----:B------:R-:W-:Y:S02]  /*02f0*/  IADD3 R15, PT, PT, R15, 0x10, RZ ;  /* 0x000000100f0f7810 */ /* 0x000fe40007ffe0ff */
[----:B------:R-:W-:Y:S02]  /*0300*/  IADD3 R21, PT, PT, R21, 0x10, RZ ;  /* 0x0000001015157810 */ /* 0x000fe40007ffe0ff */
[----:B------:R-:W-:Y:S01]  /*0310*/  LEA R14, R16, R14, 0x4 ;  /* 0x0000000e100e7211 */ /* 0x000fe200078e20ff */
[----:B--2---:R-:W-:Y:S04]  /*0320*/  STS [R20], R27 ;  /* 0x0000001b14007388 */ /* 0x004fe80000000800 */
[----:B---3--:R-:W-:Y:S01]  /*0330*/  STS [R17], R22 ;  /* 0x0000001611007388 */ /* 0x008fe20000000800 */
[----:B------:R-:W-:Y:S06]  /*0340*/  BAR.SYNC.DEFER_BLOCKING 0x0 ;  /* 0x0000000000007b1d */ /* 0x000fec0000010000 */
[----:B------:R-:W-:Y:S04]  /*0350*/  LDS R26, [R19] ;  /* 0x00000000131a7984 */ /* 0x000fe80000000800 */
[----:B------:R-:W0:Y:S04]  /*0360*/  LDS.128 R8, [R18] ;  /* 0x0000000012087984 */ /* 0x000e280000000c00 */
[----:B------:R-:W1:Y:S04]  /*0370*/  LDS R29, [R19+0x40] ;  /* 0x00004000131d7984 */ /* 0x000e680000000800 */
[----:B------:R-:W2:Y:S04]  /*0380*/  LDS R25, [R19+0x80] ;  /* 0x0000800013197984 */ /* 0x000ea80000000800 */
[----:B------:R-:W3:Y:S04]  /*0390*/  LDS R24, [R19+0xc0] ;  /* 0x0000c00013187984 */ /* 0x000ee80000000800 */
[----:B------:R-:W-:Y:S04]  /*03a0*/  LDS.128 R4, [R18+0x10] ;  /* 0x0000100012047984 */ /* 0x000fe80000000c00 */
[----:B------:R-:W-:Y:S04]  /*03b0*/  LDS R22, [R19+0x140] ;  /* 0x0001400013167984 */ /* 0x000fe80000000800 */
[----:B------:R-:W-:Y:S01]  /*03c0*/  LDS R27, [R19+0x200] ;  /* 0x00020000131b7984 */ /* 0x000fe20000000800 */
[----:B0-----:R-:W-:-:S03]  /*03d0*/  FFMA R8, R8, R26, R23 ;  /* 0x0000001a08087223 */ /* 0x001fc60000000017 */
[----:B------:R-:W0:Y:S01]  /*03e0*/  LDS R23, [R19+0x100] ;  /* 0x0001000013177984 */ /* 0x000e220000000800 */
[----:B-1----:R-:W-:-:S03]  /*03f0*/  FFMA R8, R29, R9, R8 ;  /* 0x000000091d087223 */ /* 0x002fc60000000008 */
[----:B------:R-:W-:Y:S01]  /*0400*/  LDS R26, [R19+0x1c0] ;  /* 0x0001c000131a7984 */ /* 0x000fe20000000800 */
[----:B--2---:R-:W-:-:S03]  /*0410*/  FFMA R9, R25, R10, R8 ;  /* 0x0000000a19097223 */ /* 0x004fc60000000008 */
[----:B------:R-:W1:Y:S01]  /*0420*/  LDS R25, [R19+0x180] ;  /* 0x0001800013197984 */ /* 0x000e620000000800 */
[----:B---3--:R-:W-:-:S03]  /*0430*/  FFMA R9, R24, R11, R9 ;  /* 0x0000000b18097223 */ /* 0x008fc60000000009 */
[----:B------:R-:W-:Y:S01]  /*0440*/  LDS R24, [R19+0x240] ;  /* 0x0002400013187984 */ /* 0x000fe20000000800 */
[----:B0-----:R-:W-:-:S03]  /*0450*/  FFMA R23, R4, R23, R9 ;  /* 0x0000001704177223 */ /* 0x001fc60000000009 */
[----:B------:R-:W0:Y:S01]  /*0460*/  LDS.128 R8, [R18+0x20] ;  /* 0x0000200012087984 */ /* 0x000e220000000c00 */
[----:B------:R-:W-:-:S03]  /*0470*/  FFMA R22, R22, R5, R23 ;  /* 0x0000000516167223 */ /* 0x000fc60000000017 */
[----:B------:R-:W2:Y:S01]  /*0480*/  LDS R23, [R19+0x280] ;  /* 0x0002800013177984 */ /* 0x000ea20000000800 */
[----:B-1----:R-:W-:-:S03]  /*0490*/  FFMA R25, R25, R6, R22 ;  /* 0x0000000619197223 */ /* 0x002fc60000000016 */
[----:B------:R-:W1:Y:S01]  /*04a0*/  LDS R22, [R19+0x2c0] ;  /* 0x0002c00013167984 */ /* 0x000e620000000800 */
[----:B------:R-:W-:-:S03]  /*04b0*/  FFMA R7, R26, R7, R25 ;  /* 0x000000071a077223 */ /* 0x000fc60000000019 */
[----:B------:R-:W-:Y:S01]  /*04c0*/  LDS R25, [R19+0x300] ;  /* 0x0003000013197984 */ /* 0x000fe20000000800 */
[----:B0-----:R-:W-:-:S03]  /*04d0*/  FFMA R27, R8, R27, R7 ;  /* 0x0000001b081b7223 */ /* 0x001fc60000000007 */
[----:B------:R-:W0:Y:S01]  /*04e0*/  LDS.128 R4, [R18+0x30] ;  /* 0x0000300012047984 */ /* 0x000e220000000c00 */
[----:B------:R-:W-:-:S03]  /*04f0*/  FFMA R24, R24, R9, R27 ;  /* 0x0000000918187223 */ /* 0x000fc6000000001b */
[----:B------:R-:W3:Y:S04]  /*0500*/  LDS R27, [R19+0x340] ;  /* 0x00034000131b7984 */ /* 0x000ee80000000800 */
[----:B------:R-:W4:Y:S04]  /*0510*/  LDS R9, [R19+0x380] ;  /* 0x0003800013097984 */ /* 0x000f280000000800 */
[----:B------:R-:W5:Y:S01]  /*0520*/  LDS R8, [R19+0x3c0] ;  /* 0x0003c00013087984 */ /* 0x000f620000000800 */
[----:B--2---:R-:W-:-:S04]  /*0530*/  FFMA R23, R23, R10, R24 ;  /* 0x0000000a17177223 */ /* 0x004fc80000000018 */
[----:B-1----:R-:W-:-:S04]  /*0540*/  FFMA R11, R22, R11, R23 ;  /* 0x0000000b160b7223 */ /* 0x002fc80000000017 */
[----:B0-----:R-:W-:-:S04]  /*0550*/  FFMA R4, R4, R25, R11 ;  /* 0x0000001904047223 */ /* 0x001fc8000000000b */
[----:B---3--:R-:W-:-:S04]  /*0560*/  FFMA R4, R27, R5, R4 ;  /* 0x000000051b047223 */ /* 0x008fc80000000004 */
[----:B----4-:R-:W-:-:S04]  /*0570*/  FFMA R9, R9, R6, R4 ;  /* 0x0000000609097223 */ /* 0x010fc80000000004 */
[----:B-----5:R-:W-:Y:S01]  /*0580*/  FFMA R23, R8, R7, R9 ;  /* 0x0000000708177223 */ /* 0x020fe20000000009 */
[----:B------:R-:W-:Y:S06]  /*0590*/  BAR.SYNC.DEFER_BLOCKING 0x0 ;  /* 0x0000000000007b1d */ /* 0x000fec0000010000 */
[----:B------:R-:W-:Y:S05]  /*05a0*/  BRA.U UP0, `(.L_x_1) ;  /* 0xfffffffd00187547 */ /* 0x000fea000b83ffff */
.L_x_0:
[----:B------:R-:W0:Y:S02]  /*05b0*/  LDCU.64 UR4, c[0x0][0x398] ;  /* 0x00007300ff0477ac */ /* 0x000e240008000a00 */
[----:B0-----:R-:W-:-:S04]  /*05c0*/  ISETP.GE.AND P0, PT, R13, UR5, PT ;  /* 0x000000050d007c0c */ /* 0x001fc8000bf06270 */
[----:B------:R-:W-:-:S13]  /*05d0*/  ISETP.GE.OR P0, PT, R12, UR4, P0 ;  /* 0x000000040c007c0c */ /* 0x000fda0008706670 */
[----:B------:R-:W-:Y:S05]  /*05e0*/  @P0 EXIT ;  /* 0x000000000000094d */ /* 0x000fea0003800000 */
[----:B------:R-:W0:Y:S01]  /*05f0*/  LDC.64 R2, c[0x0][0x380] ;  /* 0x0000e000ff027b82 */ /* 0x000e220000000a00 */
[----:B------:R-:W-:-:S04]  /*0600*/  IMAD R13, R12, UR5, R13 ;  /* 0x000000050c0d7c24 */ /* 0x000fc8000f8e020d */
[----:B0-----:R-:W-:-:S05]  /*0610*/  IMAD.WIDE R2, R13, 0x4, R2 ;  /* 0x000000040d027825 */ /* 0x001fca00078e0202 */
[----:B------:R-:W-:Y:S01]  /*0620*/  STG.E desc[UR8][R2.64], R23 ;  /* 0x0000001702007986 */ /* 0x000fe2000c101908 */
[----:B------:R-:W-:Y:S05]  /*0630*/  EXIT ;  /* 0x000000000000794d */ /* 0x000fea0003800000 */
.L_x_2:
[----:B------:R-:W-:-:S00]  /*0640*/  BRA `(.L_x_2) ;  /* 0xfffffffc00fc7947 */ /* 0x000fc0000383ffff */
[----:B------:R-:W-:-:S00]  /*0650*/  NOP ;  /* 0x0000000000007918 */ /* 0x000fc00000000000 */
        /* <DEDUP_REMOVED lines=10> */
.L_x_3:


//--------------------- .nv.shared._Z11tiledMatMulPfS_S_iii --------------------------
	.section	.nv.shared._Z11tiledMatMulPfS_S_iii,"aw",@nobits
	.sectionflags	@""
	.align	4
.nv.shared._Z11tiledMatMulPfS_S_iii:
	.zero		3072


//--------------------- .nv.shared.reserved.0     --------------------------
	.section	.nv.shared.reserved.0,"aw",@nobits
	.weak		__nv_reservedSMEM_offset_0_alias
	.size		__nv_reservedSMEM_offset_0_alias, 0, 64
	.other		__nv_reservedSMEM_offset_0_alias,@"STO_CUDA_RESERVED_SHARED STV_DEFAULT"
__nv_reservedSMEM_offset_0_alias:
	.zero		0
	.zero		64


//--------------------- .nv.constant0._Z11tiledMatMulPfS_S_iii --------------------------
	.section	.nv.constant0._Z11tiledMatMulPfS_S_iii,"a",@progbits
	.sectionflags	@""
	.align	4
.nv.constant0._Z11tiledMatMulPfS_S_iii:
	.zero		932


//--------------------- SYMBOLS --------------------------

	.type		.nv.reservedSmem.offset0,@object
	.size		.nv.reservedSmem.offset0,0x4
	.type		.nv.reservedSmem.cap,@object
	.size		.nv.reservedSmem.cap,0x4
